//
// Generated by NVIDIA NVVM Compiler
//
// Compiler Build ID: CL-36424714
// Cuda compilation tools, release 13.0, V13.0.88
// Based on NVVM 20.0.0
//

.version 9.0
.target sm_100
.address_size 64

	// .globl	_Z3SumPfPiS0_

.visible .entry _Z3SumPfPiS0_(
	.param .u64 .ptr .align 1 _Z3SumPfPiS0__param_0,
	.param .u64 .ptr .align 1 _Z3SumPfPiS0__param_1,
	.param .u64 .ptr .align 1 _Z3SumPfPiS0__param_2
)
{
	.reg .pred 	%p<3>;
	.reg .b32 	%r<13>;
	.reg .b32 	%f<2>;
	.reg .b64 	%rd<11>;

	ld.param.u64 	%rd1, [_Z3SumPfPiS0__param_0];
	ld.param.u64 	%rd2, [_Z3SumPfPiS0__param_1];
	ld.param.u64 	%rd3, [_Z3SumPfPiS0__param_2];
	cvta.to.global.u64 	%rd4, %rd3;
	mov.u32 	%r5, %tid.x;
	mov.u32 	%r6, %ctaid.x;
	mov.u32 	%r7, %ntid.x;
	mad.lo.s32 	%r1, %r6, %r7, %r5;
	mov.u32 	%r8, %tid.y;
	mov.u32 	%r9, %ctaid.y;
	mov.u32 	%r10, %ntid.y;
	mad.lo.s32 	%r2, %r9, %r10, %r8;
	ld.global.u32 	%r3, [%rd4];
	setp.ge.s32 	%p1, %r1, %r3;
	@%p1 bra 	$L__BB0_3;
	cvta.to.global.u64 	%rd5, %rd2;
	ld.global.u32 	%r4, [%rd5];
	setp.ge.s32 	%p2, %r2, %r4;
	@%p2 bra 	$L__BB0_3;
	cvta.to.global.u64 	%rd6, %rd1;
	mad.lo.s32 	%r11, %r3, %r2, %r1;
	mad.lo.s32 	%r12, %r4, %r1, %r2;
	mul.wide.s32 	%rd7, %r11, 4;
	add.s64 	%rd8, %rd6, %rd7;
	ld.global.f32 	%f1, [%rd8];
	bar.sync 	0;
	mul.wide.s32 	%rd9, %r12, 4;
	add.s64 	%rd10, %rd6, %rd9;
	st.global.f32 	[%rd10], %f1;
$L__BB0_3:
	ret;

}


// ===== COMPILED SASS (sm_100) =====

	.target	sm_100

	.elftype	@"ET_EXEC"


//--------------------- .note.nv.tkinfo           --------------------------
	.section	.note.nv.tkinfo,"",@"SHT_NOTE"
	.sectionflags	@"SHF_NOTE_NV_TKINFO"
	.tkinfo
        /*0018*/ 	.word	0x00000002
        /*0030*/ 	.string	""
        /*0030*/ 	.string	"ptxas"
        /*0030*/ 	.string	"Cuda compilation tools, release 13.0, V13.0.88"
        /*0030*/ 	.string	"Build cuda_13.0.r13.0/compiler.36424714_0"
        /*0030*/ 	.string	"-arch sm_100 -m 64 "



//--------------------- .note.nv.cuinfo           --------------------------
	.section	.note.nv.cuinfo,"",@"SHT_NOTE"
	.sectionflags	@"SHF_NOTE_NV_CUINFO"
        /*0018*/ 	.short	0x0002
        /*001a*/ 	.short	0x0064
        /*001c*/ 	.short	0x0082
	.zero		2


//--------------------- .nv.info                  --------------------------
	.section	.nv.info,"",@"SHT_CUDA_INFO"
	.align	4


	//----- nvinfo : EIATTR_REGCOUNT
	.align		4
        /*0000*/ 	.byte	0x04, 0x2f
        /*0002*/ 	.short	(.L_1 - .L_0)
	.align		4
.L_0:
        /*0004*/ 	.word	index@(_Z3SumPfPiS0_)
        /*0008*/ 	.word	0x0000000c


	//----- nvinfo : EIATTR_FRAME_SIZE
	.align		4
.L_1:
        /*000c*/ 	.byte	0x04, 0x11
        /*000e*/ 	.short	(.L_3 - .L_2)
	.align		4
.L_2:
        /*0010*/ 	.word	index@(_Z3SumPfPiS0_)
        /*0014*/ 	.word	0x00000000


	//----- nvinfo : EIATTR_MIN_STACK_SIZE
	.align		4
.L_3:
        /*0018*/ 	.byte	0x04, 0x12
        /*001a*/ 	.short	(.L_5 - .L_4)
	.align		4
.L_4:
        /*001c*/ 	.word	index@(_Z3SumPfPiS0_)
        /*0020*/ 	.word	0x00000000
.L_5:


//--------------------- .nv.compat                --------------------------
	.section	.nv.compat,"",@"SHT_CUDA_COMPAT_INFO"
	.align	4
        /*0000*/ 	.byte	0x02, 0x09, 0x00, 0x00, 0x02, 0x02, 0x01, 0x00, 0x02, 0x05, 0x05, 0x00, 0x03, 0x07, 0x01, 0x01
        /*0010*/ 	.byte	0x02, 0x03, 0x00, 0x00, 0x02, 0x06, 0x01, 0x00, 0x04, 0x0b, 0x08, 0x00, 0x09, 0x00, 0x00, 0x00
        /*0020*/ 	.byte	0x00, 0x00, 0x00, 0x00


//--------------------- .nv.info._Z3SumPfPiS0_    --------------------------
	.section	.nv.info._Z3SumPfPiS0_,"",@"SHT_CUDA_INFO"
	.sectionflags	@""
	.align	4


	//----- nvinfo : EIATTR_CUDA_API_VERSION
	.align		4
        /*0000*/ 	.byte	0x04, 0x37
        /*0002*/ 	.short	(.L_7 - .L_6)
.L_6:
        /*0004*/ 	.word	0x00000082


	//----- nvinfo : EIATTR_KPARAM_INFO
	.align		4
.L_7:
        /*0008*/ 	.byte	0x04, 0x17
        /*000a*/ 	.short	(.L_9 - .L_8)
.L_8:
        /*000c*/ 	.word	0x00000000
        /*0010*/ 	.short	0x0002
        /*0012*/ 	.short	0x0010
        /*0014*/ 	.byte	0x00, 0xf5, 0x21, 0x00


	//----- nvinfo : EIATTR_KPARAM_INFO
	.align		4
.L_9:
        /*0018*/ 	.byte	0x04, 0x17
        /*001a*/ 	.short	(.L_11 - .L_10)
.L_10:
        /*001c*/ 	.word	0x00000000
        /*0020*/ 	.short	0x0001
        /*0022*/ 	.short	0x0008
        /*0024*/ 	.byte	0x00, 0xf5, 0x21, 0x00


	//----- nvinfo : EIATTR_KPARAM_INFO
	.align		4
.L_11:
        /*0028*/ 	.byte	0x04, 0x17
        /*002a*/ 	.short	(.L_13 - .L_12)
.L_12:
        /*002c*/ 	.word	0x00000000
        /*0030*/ 	.short	0x0000
        /*0032*/ 	.short	0x0000
        /*0034*/ 	.byte	0x00, 0xf5, 0x21, 0x00


	//----- nvinfo : EIATTR_SPARSE_MMA_MASK
	.align		4
.L_13:
        /*0038*/ 	.byte	0x03, 0x50
        /*003a*/ 	.short	0x0000


	//----- nvinfo : EIATTR_MAXREG_COUNT
	.align		4
        /*003c*/ 	.byte	0x03, 0x1b
        /*003e*/ 	.short	0x00ff


	//----- nvinfo : EIATTR_NUM_BARRIERS
	.align		4
        /*0040*/ 	.byte	0x02, 0x4c
        /*0042*/ 	.byte	0x01
	.zero		1


	//----- nvinfo : EIATTR_MERCURY_ISA_VERSION
	.align		4
        /*0044*/ 	.byte	0x03, 0x5f
        /*0046*/ 	.short	0x0101


	//----- nvinfo : EIATTR_VRC_CTA_INIT_COUNT
	.align		4
        /*0048*/ 	.byte	0x02, 0x4a
	.zero		1
	.zero		1


	//----- nvinfo : EIATTR_EXIT_INSTR_OFFSETS
	.align		4
        /*004c*/ 	.byte	0x04, 0x1c
        /*004e*/ 	.short	(.L_15 - .L_14)


	//   ....[0]....
.L_14:
        /*0050*/ 	.word	0x000000d0


	//   ....[1]....
        /*0054*/ 	.word	0x00000110


	//   ....[2]....
        /*0058*/ 	.word	0x000001a0


	//----- nvinfo : EIATTR_CBANK_PARAM_SIZE
	.align		4
.L_15:
        /*005c*/ 	.byte	0x03, 0x19
        /*005e*/ 	.short	0x0018


	//----- nvinfo : EIATTR_PARAM_CBANK
	.align		4
        /*0060*/ 	.byte	0x04, 0x0a
        /*0062*/ 	.short	(.L_17 - .L_16)
	.align		4
.L_16:
        /*0064*/ 	.word	index@(.nv.constant0._Z3SumPfPiS0_)
        /*0068*/ 	.short	0x0380
        /*006a*/ 	.short	0x0018


	//----- nvinfo : EIATTR_SW_WAR
	.align		4
.L_17:
        /*006c*/ 	.byte	0x04, 0x36
        /*006e*/ 	.short	(.L_19 - .L_18)
.L_18:
        /*0070*/ 	.word	0x00000008
.L_19:


//--------------------- .nv.callgraph             --------------------------
	.section	.nv.callgraph,"",@"SHT_CUDA_CALLGRAPH"
	.align	4
	.sectionentsize	8
	.align		4
        /*0000*/ 	.word	0x00000000
	.align		4
        /*0004*/ 	.word	0xffffffff
	.align		4
        /*0008*/ 	.word	0x00000000
	.align		4
        /*000c*/ 	.word	0xfffffffe
	.align		4
        /*0010*/ 	.word	0x00000000
	.align		4
        /*0014*/ 	.word	0xfffffffd
	.align		4
        /*0018*/ 	.word	0x00000000
	.align		4
        /*001c*/ 	.word	0xfffffffc


//--------------------- .text._Z3SumPfPiS0_       --------------------------
	.section	.text._Z3SumPfPiS0_,"ax",@progbits
	.align	128
        .global         _Z3SumPfPiS0_
        .type           _Z3SumPfPiS0_,@function
        .size           _Z3SumPfPiS0_,(.L_x_1 - _Z3SumPfPiS0_)
        .other          _Z3SumPfPiS0_,@"STO_CUDA_ENTRY STV_DEFAULT"
_Z3SumPfPiS0_:
.text._Z3SumPfPiS0_:
[----:B------:R-:W-:Y:S08]  /*0000*/  LDC R1, c[0x0][0x37c] ;  /* 0x0000df00ff017b82 */ /* 0x000ff00000000800 */
[----:B------:R-:W0:Y:S01]  /*0010*/  LDC.64 R2, c[0x0][0x390] ;  /* 0x0000e400ff027b82 */ /* 0x000e220000000a00 */
[----:B------:R-:W0:Y:S02]  /*0020*/  LDCU.64 UR4, c[0x0][0x358] ;  /* 0x00006b00ff0477ac */ /* 0x000e240008000a00 */
[----:B0-----:R-:W2:Y:S05]  /*0030*/  LDG.E R9, desc[UR4][R2.64] ;  /* 0x0000000402097981 */ /* 0x001eaa000c1e1900 */
[----:B------:R-:W0:Y:S01]  /*0040*/  S2UR UR6, SR_CTAID.X ;  /* 0x00000000000679c3 */ /* 0x000e220000002500 */
[----:B------:R-:W0:Y:S01]  /*0050*/  S2R R0, SR_TID.X ;  /* 0x0000000000007919 */ /* 0x000e220000002100 */
[----:B------:R-:W1:Y:S06]  /*0060*/  S2R R7, SR_TID.Y ;  /* 0x0000000000077919 */ /* 0x000e6c0000002200 */
[----:B------:R-:W0:Y:S08]  /*0070*/  LDC R5, c[0x0][0x360] ;  /* 0x0000d800ff057b82 */ /* 0x000e300000000800 */
[----:B------:R-:W1:Y:S08]  /*0080*/  S2UR UR7, SR_CTAID.Y ;  /* 0x00000000000779c3 */ /* 0x000e700000002600 */
[----:B------:R-:W1:Y:S01]  /*0090*/  LDC R4, c[0x0][0x364] ;  /* 0x0000d900ff047b82 */ /* 0x000e620000000800 */
[----:B0-----:R-:W-:-:S02]  /*00a0*/  IMAD R0, R5, UR6, R0 ;  /* 0x0000000605007c24 */ /* 0x001fc4000f8e0200 */
[----:B-1----:R-:W-:-:S03]  /*00b0*/  IMAD R7, R4, UR7, R7 ;  /* 0x0000000704077c24 */ /* 0x002fc6000f8e0207 */
[----:B--2---:R-:W-:-:S13]  /*00c0*/  ISETP.GE.AND P0, PT, R0, R9, PT ;  /* 0x000000090000720c */ /* 0x004fda0003f06270 */
[----:B------:R-:W-:Y:S05]  /*00d0*/  @P0 EXIT ;  /* 0x000000000000094d */ /* 0x000fea0003800000 */
[----:B------:R-:W0:Y:S02]  /*00e0*/  LDC.64 R2, c[0x0][0x388] ;  /* 0x0000e200ff027b82 */ /* 0x000e240000000a00 */
[----:B0-----:R-:W2:Y:S02]  /*00f0*/  LDG.E R6, desc[UR4][R2.64] ;  /* 0x0000000402067981 */ /* 0x001ea4000c1e1900 */
[----:B--2---:R-:W-:-:S13]  /*0100*/  ISETP.GE.AND P0, PT, R7, R6, PT ;  /* 0x000000060700720c */ /* 0x004fda0003f06270 */
[----:B------:R-:W-:Y:S05]  /*0110*/  @P0 EXIT ;  /* 0x000000000000094d */ /* 0x000fea0003800000 */
[----:B------:R-:W0:Y:S01]  /*0120*/  LDC.64 R4, c[0x0][0x380] ;  /* 0x0000e000ff047b82 */ /* 0x000e220000000a00 */
[----:B------:R-:W-:-:S04]  /*0130*/  IMAD R3, R7, R9, R0 ;  /* 0x0000000907037224 */ /* 0x000fc800078e0200 */
[----:B0-----:R-:W-:-:S06]  /*0140*/  IMAD.WIDE R2, R3, 0x4, R4 ;  /* 0x0000000403027825 */ /* 0x001fcc00078e0204 */
[----:B------:R-:W2:Y:S01]  /*0150*/  LDG.E R3, desc[UR4][R2.64] ;  /* 0x0000000402037981 */ /* 0x000ea2000c1e1900 */
[----:B------:R-:W-:-:S04]  /*0160*/  IMAD R7, R0, R6, R7 ;  /* 0x0000000600077224 */ /* 0x000fc800078e0207 */
[----:B------:R-:W-:Y:S01]  /*0170*/  IMAD.WIDE R4, R7, 0x4, R4 ;  /* 0x0000000407047825 */ /* 0x000fe200078e0204 */
[----:B------:R-:W-:Y:S06]  /*0180*/  BAR.SYNC.DEFER_BLOCKING 0x0 ;  /* 0x0000000000007b1d */ /* 0x000fec0000010000 */
[----:B--2---:R-:W-:Y:S01]  /*0190*/  STG.E desc[UR4][R4.64], R3 ;  /* 0x0000000304007986 */ /* 0x004fe2000c101904 */
[----:B------:R-:W-:Y:S05]  /*01a0*/  EXIT ;  /* 0x000000000000794d */ /* 0x000fea0003800000 */
.L_x_0:
[----:B------:R-:W-:-:S00]  /*01b0*/  BRA `(.L_x_0) ;  /* 0xfffffffc00fc7947 */ /* 0x000fc0000383ffff */
[----:B------:R-:W-:-:S00]  /*01c0*/  NOP ;  /* 0x0000000000007918 */ /* 0x000fc00000000000 */
        /* <DEDUP_REMOVED lines=11> */
.L_x_1:


//--------------------- .nv.shared.reserved.0     --------------------------
	.section	.nv.shared.reserved.0,"aw",@nobits
	.weak		__nv_reservedSMEM_offset_0_alias
	.size		__nv_reservedSMEM_offset_0_alias, 0, 64
	.other		__nv_reservedSMEM_offset_0_alias,@"STO_CUDA_RESERVED_SHARED STV_DEFAULT"
__nv_reservedSMEM_offset_0_alias:
	.zero		0
	.zero		64


//--------------------- .nv.constant0._Z3SumPfPiS0_ --------------------------
	.section	.nv.constant0._Z3SumPfPiS0_,"a",@progbits
	.sectionflags	@""
	.align	4
.nv.constant0._Z3SumPfPiS0_:
	.zero		920


//--------------------- SYMBOLS --------------------------

	.type		.nv.reservedSmem.offset0,@object
	.size		.nv.reservedSmem.offset0,0x4
